//
// Generated by NVIDIA NVVM Compiler
//
// Compiler Build ID: CL-36424714
// Cuda compilation tools, release 13.0, V13.0.88
// Based on NVVM 20.0.0
//

.version 9.0
.target sm_100
.address_size 64

	// .globl	_Z31InitializeGlobalDeviceVariablesv
.global .align 4 .u32 block_counter;
.global .align 4 .b8 block_scan_values[8];
.global .align 4 .b8 flags[8];
// _ZZ29SinglePassInclusiveScanKernelPjS_jE12shared_array has been demoted
// _ZZ29SinglePassInclusiveScanKernelPjS_jE15shared_block_id has been demoted
// _ZZ29SinglePassInclusiveScanKernelPjS_jE19shared_previous_sum has been demoted

.visible .entry _Z31InitializeGlobalDeviceVariablesv()
{
	.reg .pred 	%p<2>;
	.reg .b32 	%r<4>;
	.reg .b64 	%rd<6>;

	mov.u32 	%r1, %tid.x;
	setp.ne.s32 	%p1, %r1, 0;
	@%p1 bra 	$L__BB0_2;
	mov.b32 	%r2, 0;
	st.global.u32 	[block_counter], %r2;
$L__BB0_2:
	mul.wide.u32 	%rd1, %r1, 4;
	mov.u64 	%rd2, block_scan_values;
	add.s64 	%rd3, %rd2, %rd1;
	mov.b32 	%r3, 0;
	st.global.u32 	[%rd3], %r3;
	mov.u64 	%rd4, flags;
	add.s64 	%rd5, %rd4, %rd1;
	st.global.u32 	[%rd5], %r3;
	ret;

}
	// .globl	_Z27GenerateBitsFromArrayKernelPjS_jj
.visible .entry _Z27GenerateBitsFromArrayKernelPjS_jj(
	.param .u64 .ptr .align 1 _Z27GenerateBitsFromArrayKernelPjS_jj_param_0,
	.param .u64 .ptr .align 1 _Z27GenerateBitsFromArrayKernelPjS_jj_param_1,
	.param .u32 _Z27GenerateBitsFromArrayKernelPjS_jj_param_2,
	.param .u32 _Z27GenerateBitsFromArrayKernelPjS_jj_param_3
)
{
	.reg .pred 	%p<2>;
	.reg .b32 	%r<10>;
	.reg .b64 	%rd<8>;

	ld.param.u64 	%rd1, [_Z27GenerateBitsFromArrayKernelPjS_jj_param_0];
	ld.param.u64 	%rd2, [_Z27GenerateBitsFromArrayKernelPjS_jj_param_1];
	ld.param.u32 	%r3, [_Z27GenerateBitsFromArrayKernelPjS_jj_param_2];
	ld.param.u32 	%r2, [_Z27GenerateBitsFromArrayKernelPjS_jj_param_3];
	mov.u32 	%r4, %ctaid.x;
	mov.u32 	%r5, %ntid.x;
	mov.u32 	%r6, %tid.x;
	mad.lo.s32 	%r1, %r4, %r5, %r6;
	setp.ge.u32 	%p1, %r1, %r3;
	@%p1 bra 	$L__BB1_2;
	cvta.to.global.u64 	%rd3, %rd1;
	cvta.to.global.u64 	%rd4, %rd2;
	mul.wide.u32 	%rd5, %r1, 4;
	add.s64 	%rd6, %rd3, %rd5;
	ld.global.u32 	%r7, [%rd6];
	shr.u32 	%r8, %r7, %r2;
	and.b32  	%r9, %r8, 1;
	add.s64 	%rd7, %rd4, %rd5;
	st.global.u32 	[%rd7], %r9;
$L__BB1_2:
	ret;

}
	// .globl	_Z29SinglePassInclusiveScanKernelPjS_j
.visible .entry _Z29SinglePassInclusiveScanKernelPjS_j(
	.param .u64 .ptr .align 1 _Z29SinglePassInclusiveScanKernelPjS_j_param_0,
	.param .u64 .ptr .align 1 _Z29SinglePassInclusiveScanKernelPjS_j_param_1,
	.param .u32 _Z29SinglePassInclusiveScanKernelPjS_j_param_2
)
{
	.reg .pred 	%p<17>;
	.reg .b32 	%r<56>;
	.reg .b32 	%f<15>;
	.reg .b64 	%rd<25>;
	// demoted variable
	.shared .align 4 .b8 _ZZ29SinglePassInclusiveScanKernelPjS_jE12shared_array[32];
	// demoted variable
	.shared .align 4 .u32 _ZZ29SinglePassInclusiveScanKernelPjS_jE15shared_block_id;
	// demoted variable
	.shared .align 4 .f32 _ZZ29SinglePassInclusiveScanKernelPjS_jE19shared_previous_sum;
	ld.param.u64 	%rd5, [_Z29SinglePassInclusiveScanKernelPjS_j_param_0];
	ld.param.u64 	%rd6, [_Z29SinglePassInclusiveScanKernelPjS_j_param_1];
	ld.param.u32 	%r16, [_Z29SinglePassInclusiveScanKernelPjS_j_param_2];
	cvta.to.global.u64 	%rd1, %rd5;
	cvta.to.global.u64 	%rd2, %rd6;
	mov.u32 	%r1, %tid.x;
	setp.ne.s32 	%p1, %r1, 0;
	@%p1 bra 	$L__BB2_2;
	atom.global.add.u32 	%r17, [block_counter], 1;
	st.shared.u32 	[_ZZ29SinglePassInclusiveScanKernelPjS_jE15shared_block_id], %r17;
$L__BB2_2:
	bar.sync 	0;
	ld.shared.u32 	%r2, [_ZZ29SinglePassInclusiveScanKernelPjS_jE15shared_block_id];
	shl.b32 	%r19, %r2, 3;
	mov.u32 	%r3, %ntid.x;
	add.s32 	%r4, %r19, %r1;
	setp.ge.u32 	%p2, %r4, %r16;
	mov.b32 	%r53, 0;
	@%p2 bra 	$L__BB2_4;
	mul.wide.u32 	%rd7, %r4, 4;
	add.s64 	%rd8, %rd1, %rd7;
	ld.global.u32 	%r53, [%rd8];
$L__BB2_4:
	shl.b32 	%r21, %r1, 2;
	mov.u32 	%r22, _ZZ29SinglePassInclusiveScanKernelPjS_jE12shared_array;
	add.s32 	%r7, %r22, %r21;
	st.shared.u32 	[%r7], %r53;
	add.s32 	%r8, %r4, %r3;
	setp.ge.u32 	%p3, %r8, %r16;
	mov.b32 	%r54, 0;
	@%p3 bra 	$L__BB2_6;
	mul.wide.u32 	%rd9, %r8, 4;
	add.s64 	%rd10, %rd1, %rd9;
	ld.global.u32 	%r54, [%rd10];
$L__BB2_6:
	shl.b32 	%r23, %r3, 2;
	add.s32 	%r11, %r7, %r23;
	st.shared.u32 	[%r11], %r54;
	bar.sync 	0;
	add.s32 	%r12, %r7, %r21;
	ld.shared.u32 	%r25, [%r12];
	ld.shared.u32 	%r26, [%r12+4];
	add.s32 	%r27, %r26, %r25;
	st.shared.u32 	[%r12+4], %r27;
	bar.sync 	0;
	setp.lt.u32 	%p4, %r3, 2;
	@%p4 bra 	$L__BB2_13;
	mov.b32 	%r55, 1;
$L__BB2_8:
	setp.lt.u32 	%p5, %r1, %r55;
	@%p5 bra 	$L__BB2_10;
	ld.shared.u32 	%r29, [%r12+4];
	sub.s32 	%r30, %r1, %r55;
	shl.b32 	%r31, %r30, 3;
	add.s32 	%r33, %r22, %r31;
	ld.shared.u32 	%r34, [%r33+4];
	add.s32 	%r35, %r34, %r29;
	cvt.rn.f32.u32 	%f14, %r35;
$L__BB2_10:
	setp.lt.u32 	%p6, %r1, %r55;
	bar.sync 	0;
	@%p6 bra 	$L__BB2_12;
	cvt.rzi.u32.f32 	%r36, %f14;
	st.shared.u32 	[%r12+4], %r36;
$L__BB2_12:
	bar.sync 	0;
	shl.b32 	%r55, %r55, 1;
	setp.lt.u32 	%p7, %r55, %r3;
	@%p7 bra 	$L__BB2_8;
$L__BB2_13:
	setp.eq.s32 	%p8, %r1, 0;
	@%p8 bra 	$L__BB2_15;
	ld.shared.u32 	%r37, [%r12+-4];
	ld.shared.u32 	%r38, [%r12];
	add.s32 	%r39, %r38, %r37;
	st.shared.u32 	[%r12], %r39;
$L__BB2_15:
	bar.sync 	0;
	add.s32 	%r40, %r3, -1;
	setp.ne.s32 	%p9, %r1, %r40;
	mul.wide.u32 	%rd11, %r2, 4;
	mov.u64 	%rd12, block_scan_values;
	add.s64 	%rd3, %rd12, %rd11;
	@%p9 bra 	$L__BB2_18;
	ld.shared.u32 	%r41, [%r12+4];
	st.global.u32 	[%rd3], %r41;
	setp.ne.s32 	%p10, %r2, 0;
	@%p10 bra 	$L__BB2_18;
	atom.global.add.u32 	%r42, [flags], 1;
$L__BB2_18:
	setp.ne.s32 	%p11, %r1, 0;
	bar.sync 	0;
	setp.eq.s32 	%p12, %r2, 0;
	or.pred  	%p13, %p11, %p12;
	@%p13 bra 	$L__BB2_22;
	add.s32 	%r15, %r2, -1;
	mul.wide.u32 	%rd13, %r15, 4;
	mov.u64 	%rd14, flags;
	add.s64 	%rd4, %rd14, %rd13;
$L__BB2_20:
	atom.global.or.b32 	%r44, [%rd4], 0;
	setp.eq.s32 	%p14, %r44, 0;
	@%p14 bra 	$L__BB2_20;
	add.s64 	%rd17, %rd12, %rd13;
	ld.global.u32 	%r45, [%rd17];
	cvt.rn.f32.u32 	%f6, %r45;
	st.shared.f32 	[_ZZ29SinglePassInclusiveScanKernelPjS_jE19shared_previous_sum], %f6;
	ld.global.u32 	%r46, [%rd3];
	cvt.rn.f32.u32 	%f7, %r46;
	add.f32 	%f8, %f6, %f7;
	cvt.rzi.u32.f32 	%r47, %f8;
	st.global.u32 	[%rd3], %r47;
	membar.gl;
	add.s64 	%rd20, %rd14, %rd11;
	atom.global.add.u32 	%r48, [%rd20], 1;
	bra.uni 	$L__BB2_23;
$L__BB2_22:
	mov.b32 	%r43, 0;
	st.shared.u32 	[_ZZ29SinglePassInclusiveScanKernelPjS_jE19shared_previous_sum], %r43;
$L__BB2_23:
	setp.ge.u32 	%p15, %r4, %r16;
	bar.sync 	0;
	ld.shared.f32 	%f4, [_ZZ29SinglePassInclusiveScanKernelPjS_jE19shared_previous_sum];
	@%p15 bra 	$L__BB2_25;
	ld.shared.u32 	%r49, [%r7];
	cvt.rn.f32.u32 	%f9, %r49;
	add.f32 	%f10, %f4, %f9;
	cvt.rzi.u32.f32 	%r50, %f10;
	mul.wide.u32 	%rd21, %r4, 4;
	add.s64 	%rd22, %rd2, %rd21;
	st.global.u32 	[%rd22], %r50;
$L__BB2_25:
	setp.ge.u32 	%p16, %r8, %r16;
	@%p16 bra 	$L__BB2_27;
	ld.shared.u32 	%r51, [%r11];
	cvt.rn.f32.u32 	%f11, %r51;
	add.f32 	%f12, %f4, %f11;
	cvt.rzi.u32.f32 	%r52, %f12;
	mul.wide.u32 	%rd23, %r8, 4;
	add.s64 	%rd24, %rd2, %rd23;
	st.global.u32 	[%rd24], %r52;
$L__BB2_27:
	ret;

}
	// .globl	_Z15RadixSortKernelPjS_S_jj
.visible .entry _Z15RadixSortKernelPjS_S_jj(
	.param .u64 .ptr .align 1 _Z15RadixSortKernelPjS_S_jj_param_0,
	.param .u64 .ptr .align 1 _Z15RadixSortKernelPjS_S_jj_param_1,
	.param .u64 .ptr .align 1 _Z15RadixSortKernelPjS_S_jj_param_2,
	.param .u32 _Z15RadixSortKernelPjS_S_jj_param_3,
	.param .u32 _Z15RadixSortKernelPjS_S_jj_param_4
)
{
	.reg .pred 	%p<4>;
	.reg .b32 	%r<21>;
	.reg .b64 	%rd<15>;

	ld.param.u64 	%rd2, [_Z15RadixSortKernelPjS_S_jj_param_0];
	ld.param.u64 	%rd3, [_Z15RadixSortKernelPjS_S_jj_param_1];
	ld.param.u64 	%rd4, [_Z15RadixSortKernelPjS_S_jj_param_2];
	ld.param.u32 	%r5, [_Z15RadixSortKernelPjS_S_jj_param_3];
	ld.param.u32 	%r6, [_Z15RadixSortKernelPjS_S_jj_param_4];
	cvta.to.global.u64 	%rd1, %rd4;
	mov.u32 	%r7, %ctaid.x;
	mov.u32 	%r8, %ntid.x;
	mov.u32 	%r9, %tid.x;
	mad.lo.s32 	%r1, %r7, %r8, %r9;
	setp.ge.u32 	%p1, %r1, %r5;
	@%p1 bra 	$L__BB3_4;
	cvta.to.global.u64 	%rd5, %rd2;
	mul.wide.u32 	%rd6, %r1, 4;
	add.s64 	%rd7, %rd5, %rd6;
	ld.global.u32 	%r2, [%rd7];
	setp.eq.s32 	%p2, %r1, 0;
	mov.b32 	%r20, 0;
	@%p2 bra 	$L__BB3_3;
	add.s32 	%r11, %r1, -1;
	mul.wide.u32 	%rd8, %r11, 4;
	add.s64 	%rd9, %rd1, %rd8;
	ld.global.u32 	%r20, [%rd9];
$L__BB3_3:
	add.s32 	%r12, %r5, -1;
	mul.wide.u32 	%rd10, %r12, 4;
	add.s64 	%rd11, %rd1, %rd10;
	ld.global.u32 	%r13, [%rd11];
	shr.u32 	%r14, %r2, %r6;
	and.b32  	%r15, %r14, 1;
	setp.eq.b32 	%p3, %r15, 1;
	sub.s32 	%r16, %r1, %r20;
	add.s32 	%r17, %r20, %r5;
	sub.s32 	%r18, %r17, %r13;
	selp.b32 	%r19, %r18, %r16, %p3;
	cvta.to.global.u64 	%rd12, %rd3;
	mul.wide.u32 	%rd13, %r19, 4;
	add.s64 	%rd14, %rd12, %rd13;
	st.global.u32 	[%rd14], %r2;
$L__BB3_4:
	ret;

}


// ===== COMPILED SASS (sm_100) =====

	.target	sm_100

	.elftype	@"ET_EXEC"


//--------------------- .note.nv.tkinfo           --------------------------
	.section	.note.nv.tkinfo,"",@"SHT_NOTE"
	.sectionflags	@"SHF_NOTE_NV_TKINFO"
	.tkinfo
        /*0018*/ 	.word	0x00000002
        /*0030*/ 	.string	""
        /*0030*/ 	.string	"ptxas"
        /*0030*/ 	.string	"Cuda compilation tools, release 13.0, V13.0.88"
        /*0030*/ 	.string	"Build cuda_13.0.r13.0/compiler.36424714_0"
        /*0030*/ 	.string	"-arch sm_100 -m 64 "



//--------------------- .note.nv.cuinfo           --------------------------
	.section	.note.nv.cuinfo,"",@"SHT_NOTE"
	.sectionflags	@"SHF_NOTE_NV_CUINFO"
        /*0018*/ 	.short	0x0002
        /*001a*/ 	.short	0x0064
        /*001c*/ 	.short	0x0082
	.zero		2


//--------------------- .nv.info                  --------------------------
	.section	.nv.info,"",@"SHT_CUDA_INFO"
	.align	4


	//----- nvinfo : EIATTR_REGCOUNT
	.align		4
        /*0000*/ 	.byte	0x04, 0x2f
        /*0002*/ 	.short	(.L_4 - .L_3)
	.align		4
.L_3:
        /*0004*/ 	.word	index@(_Z31InitializeGlobalDeviceVariablesv)
        /*0008*/ 	.word	0x0000000c


	//----- nvinfo : EIATTR_FRAME_SIZE
	.align		4
.L_4:
        /*000c*/ 	.byte	0x04, 0x11
        /*000e*/ 	.short	(.L_6 - .L_5)
	.align		4
.L_5:
        /*0010*/ 	.word	index@(_Z31InitializeGlobalDeviceVariablesv)
        /*0014*/ 	.word	0x00000000


	//----- nvinfo : EIATTR_REGCOUNT
	.align		4
.L_6:
        /*0018*/ 	.byte	0x04, 0x2f
        /*001a*/ 	.short	(.L_8 - .L_7)
	.align		4
.L_7:
        /*001c*/ 	.word	index@(_Z27GenerateBitsFromArrayKernelPjS_jj)
        /*0020*/ 	.word	0x0000000a


	//----- nvinfo : EIATTR_FRAME_SIZE
	.align		4
.L_8:
        /*0024*/ 	.byte	0x04, 0x11
        /*0026*/ 	.short	(.L_10 - .L_9)
	.align		4
.L_9:
        /*0028*/ 	.word	index@(_Z27GenerateBitsFromArrayKernelPjS_jj)
        /*002c*/ 	.word	0x00000000


	//----- nvinfo : EIATTR_REGCOUNT
	.align		4
.L_10:
        /*0030*/ 	.byte	0x04, 0x2f
        /*0032*/ 	.short	(.L_12 - .L_11)
	.align		4
.L_11:
        /*0034*/ 	.word	index@(_Z29SinglePassInclusiveScanKernelPjS_j)
        /*0038*/ 	.word	0x00000014


	//----- nvinfo : EIATTR_FRAME_SIZE
	.align		4
.L_12:
        /*003c*/ 	.byte	0x04, 0x11
        /*003e*/ 	.short	(.L_14 - .L_13)
	.align		4
.L_13:
        /*0040*/ 	.word	index@(_Z29SinglePassInclusiveScanKernelPjS_j)
        /*0044*/ 	.word	0x00000000


	//----- nvinfo : EIATTR_REGCOUNT
	.align		4
.L_14:
        /*0048*/ 	.byte	0x04, 0x2f
        /*004a*/ 	.short	(.L_16 - .L_15)
	.align		4
.L_15:
        /*004c*/ 	.word	index@(_Z15RadixSortKernelPjS_S_jj)
        /*0050*/ 	.word	0x00000010


	//----- nvinfo : EIATTR_FRAME_SIZE
	.align		4
.L_16:
        /*0054*/ 	.byte	0x04, 0x11
        /*0056*/ 	.short	(.L_18 - .L_17)
	.align		4
.L_17:
        /*0058*/ 	.word	index@(_Z15RadixSortKernelPjS_S_jj)
        /*005c*/ 	.word	0x00000000


	//----- nvinfo : EIATTR_MIN_STACK_SIZE
	.align		4
.L_18:
        /*0060*/ 	.byte	0x04, 0x12
        /*0062*/ 	.short	(.L_20 - .L_19)
	.align		4
.L_19:
        /*0064*/ 	.word	index@(_Z15RadixSortKernelPjS_S_jj)
        /*0068*/ 	.word	0x00000000


	//----- nvinfo : EIATTR_MIN_STACK_SIZE
	.align		4
.L_20:
        /*006c*/ 	.byte	0x04, 0x12
        /*006e*/ 	.short	(.L_22 - .L_21)
	.align		4
.L_21:
        /*0070*/ 	.word	index@(_Z29SinglePassInclusiveScanKernelPjS_j)
        /*0074*/ 	.word	0x00000000


	//----- nvinfo : EIATTR_MIN_STACK_SIZE
	.align		4
.L_22:
        /*0078*/ 	.byte	0x04, 0x12
        /*007a*/ 	.short	(.L_24 - .L_23)
	.align		4
.L_23:
        /*007c*/ 	.word	index@(_Z27GenerateBitsFromArrayKernelPjS_jj)
        /*0080*/ 	.word	0x00000000


	//----- nvinfo : EIATTR_MIN_STACK_SIZE
	.align		4
.L_24:
        /*0084*/ 	.byte	0x04, 0x12
        /*0086*/ 	.short	(.L_26 - .L_25)
	.align		4
.L_25:
        /*0088*/ 	.word	index@(_Z31InitializeGlobalDeviceVariablesv)
        /*008c*/ 	.word	0x00000000
.L_26:


//--------------------- .nv.compat                --------------------------
	.section	.nv.compat,"",@"SHT_CUDA_COMPAT_INFO"
	.align	4
        /*0000*/ 	.byte	0x02, 0x09, 0x00, 0x00, 0x02, 0x02, 0x01, 0x00, 0x02, 0x05, 0x05, 0x00, 0x03, 0x07, 0x01, 0x01
        /*0010*/ 	.byte	0x02, 0x03, 0x00, 0x00, 0x02, 0x06, 0x01, 0x00, 0x04, 0x0b, 0x08, 0x00, 0x09, 0x00, 0x00, 0x00
        /*0020*/ 	.byte	0x00, 0x00, 0x00, 0x00


//--------------------- .nv.info._Z15RadixSortKernelPjS_S_jj --------------------------
	.section	.nv.info._Z15RadixSortKernelPjS_S_jj,"",@"SHT_CUDA_INFO"
	.sectionflags	@""
	.align	4


	//----- nvinfo : EIATTR_CUDA_API_VERSION
	.align		4
        /*0000*/ 	.byte	0x04, 0x37
        /*0002*/ 	.short	(.L_28 - .L_27)
.L_27:
        /*0004*/ 	.word	0x00000082


	//----- nvinfo : EIATTR_KPARAM_INFO
	.align		4
.L_28:
        /*0008*/ 	.byte	0x04, 0x17
        /*000a*/ 	.short	(.L_30 - .L_29)
.L_29:
        /*000c*/ 	.word	0x00000000
        /*0010*/ 	.short	0x0004
        /*0012*/ 	.short	0x001c
        /*0014*/ 	.byte	0x00, 0xf0, 0x11, 0x00


	//----- nvinfo : EIATTR_KPARAM_INFO
	.align		4
.L_30:
        /*0018*/ 	.byte	0x04, 0x17
        /*001a*/ 	.short	(.L_32 - .L_31)
.L_31:
        /*001c*/ 	.word	0x00000000
        /*0020*/ 	.short	0x0003
        /*0022*/ 	.short	0x0018
        /*0024*/ 	.byte	0x00, 0xf0, 0x11, 0x00


	//----- nvinfo : EIATTR_KPARAM_INFO
	.align		4
.L_32:
        /*0028*/ 	.byte	0x04, 0x17
        /*002a*/ 	.short	(.L_34 - .L_33)
.L_33:
        /*002c*/ 	.word	0x00000000
        /*0030*/ 	.short	0x0002
        /*0032*/ 	.short	0x0010
        /*0034*/ 	.byte	0x00, 0xf5, 0x21, 0x00


	//----- nvinfo : EIATTR_KPARAM_INFO
	.align		4
.L_34:
        /*0038*/ 	.byte	0x04, 0x17
        /*003a*/ 	.short	(.L_36 - .L_35)
.L_35:
        /*003c*/ 	.word	0x00000000
        /*0040*/ 	.short	0x0001
        /*0042*/ 	.short	0x0008
        /*0044*/ 	.byte	0x00, 0xf5, 0x21, 0x00


	//----- nvinfo : EIATTR_KPARAM_INFO
	.align		4
.L_36:
        /*0048*/ 	.byte	0x04, 0x17
        /*004a*/ 	.short	(.L_38 - .L_37)
.L_37:
        /*004c*/ 	.word	0x00000000
        /*0050*/ 	.short	0x0000
        /*0052*/ 	.short	0x0000
        /*0054*/ 	.byte	0x00, 0xf5, 0x21, 0x00


	//----- nvinfo : EIATTR_SPARSE_MMA_MASK
	.align		4
.L_38:
        /*0058*/ 	.byte	0x03, 0x50
        /*005a*/ 	.short	0x0000


	//----- nvinfo : EIATTR_MAXREG_COUNT
	.align		4
        /*005c*/ 	.byte	0x03, 0x1b
        /*005e*/ 	.short	0x00ff


	//----- nvinfo : EIATTR_MERCURY_ISA_VERSION
	.align		4
        /*0060*/ 	.byte	0x03, 0x5f
        /*0062*/ 	.short	0x0101


	//----- nvinfo : EIATTR_VRC_CTA_INIT_COUNT
	.align		4
        /*0064*/ 	.byte	0x02, 0x4a
	.zero		1
	.zero		1


	//----- nvinfo : EIATTR_EXIT_INSTR_OFFSETS
	.align		4
        /*0068*/ 	.byte	0x04, 0x1c
        /*006a*/ 	.short	(.L_40 - .L_39)


	//   ....[0]....
.L_39:
        /*006c*/ 	.word	0x00000070


	//   ....[1]....
        /*0070*/ 	.word	0x000001e0


	//----- nvinfo : EIATTR_CBANK_PARAM_SIZE
	.align		4
.L_40:
        /*0074*/ 	.byte	0x03, 0x19
        /*0076*/ 	.short	0x0020


	//----- nvinfo : EIATTR_PARAM_CBANK
	.align		4
        /*0078*/ 	.byte	0x04, 0x0a
        /*007a*/ 	.short	(.L_42 - .L_41)
	.align		4
.L_41:
        /*007c*/ 	.word	index@(.nv.constant0._Z15RadixSortKernelPjS_S_jj)
        /*0080*/ 	.short	0x0380
        /*0082*/ 	.short	0x0020


	//----- nvinfo : EIATTR_SW_WAR
	.align		4
.L_42:
        /*0084*/ 	.byte	0x04, 0x36
        /*0086*/ 	.short	(.L_44 - .L_43)
.L_43:
        /*0088*/ 	.word	0x00000008
.L_44:


//--------------------- .nv.info._Z29SinglePassInclusiveScanKernelPjS_j --------------------------
	.section	.nv.info._Z29SinglePassInclusiveScanKernelPjS_j,"",@"SHT_CUDA_INFO"
	.sectionflags	@""
	.align	4


	//----- nvinfo : EIATTR_CUDA_API_VERSION
	.align		4
        /*0000*/ 	.byte	0x04, 0x37
        /*0002*/ 	.short	(.L_46 - .L_45)
.L_45:
        /*0004*/ 	.word	0x00000082


	//----- nvinfo : EIATTR_KPARAM_INFO
	.align		4
.L_46:
        /*0008*/ 	.byte	0x04, 0x17
        /*000a*/ 	.short	(.L_48 - .L_47)
.L_47:
        /*000c*/ 	.word	0x00000000
        /*0010*/ 	.short	0x0002
        /*0012*/ 	.short	0x0010
        /*0014*/ 	.byte	0x00, 0xf0, 0x11, 0x00


	//----- nvinfo : EIATTR_KPARAM_INFO
	.align		4
.L_48:
        /*0018*/ 	.byte	0x04, 0x17
        /*001a*/ 	.short	(.L_50 - .L_49)
.L_49:
        /*001c*/ 	.word	0x00000000
        /*0020*/ 	.short	0x0001
        /*0022*/ 	.short	0x0008
        /*0024*/ 	.byte	0x00, 0xf5, 0x21, 0x00


	//----- nvinfo : EIATTR_KPARAM_INFO
	.align		4
.L_50:
        /*0028*/ 	.byte	0x04, 0x17
        /*002a*/ 	.short	(.L_52 - .L_51)
.L_51:
        /*002c*/ 	.word	0x00000000
        /*0030*/ 	.short	0x0000
        /*0032*/ 	.short	0x0000
        /*0034*/ 	.byte	0x00, 0xf5, 0x21, 0x00


	//----- nvinfo : EIATTR_SPARSE_MMA_MASK
	.align		4
.L_52:
        /*0038*/ 	.byte	0x03, 0x50
        /*003a*/ 	.short	0x0000


	//----- nvinfo : EIATTR_MAXREG_COUNT
	.align		4
        /*003c*/ 	.byte	0x03, 0x1b
        /*003e*/ 	.short	0x00ff


	//----- nvinfo : EIATTR_NUM_BARRIERS
	.align		4
        /*0040*/ 	.byte	0x02, 0x4c
        /*0042*/ 	.byte	0x01
	.zero		1


	//----- nvinfo : EIATTR_MERCURY_ISA_VERSION
	.align		4
        /*0044*/ 	.byte	0x03, 0x5f
        /*0046*/ 	.short	0x0101


	//----- nvinfo : EIATTR_INT_WARP_WIDE_INSTR_OFFSETS
	.align		4
        /*0048*/ 	.byte	0x04, 0x31
        /*004a*/ 	.short	(.L_54 - .L_53)


	//   ....[0]....
.L_53:
        /*004c*/ 	.word	0x00000700


	//----- nvinfo : EIATTR_VRC_CTA_INIT_COUNT
	.align		4
.L_54:
        /*0050*/ 	.byte	0x02, 0x4a
	.zero		1
	.zero		1


	//----- nvinfo : EIATTR_EXIT_INSTR_OFFSETS
	.align		4
        /*0054*/ 	.byte	0x04, 0x1c
        /*0056*/ 	.short	(.L_56 - .L_55)


	//   ....[0]....
.L_55:
        /*0058*/ 	.word	0x00000890


	//   ....[1]....
        /*005c*/ 	.word	0x00000910


	//----- nvinfo : EIATTR_CRS_STACK_SIZE
	.align		4
.L_56:
        /*0060*/ 	.byte	0x04, 0x1e
        /*0062*/ 	.short	(.L_58 - .L_57)
.L_57:
        /*0064*/ 	.word	0x00000000


	//----- nvinfo : EIATTR_CBANK_PARAM_SIZE
	.align		4
.L_58:
        /*0068*/ 	.byte	0x03, 0x19
        /*006a*/ 	.short	0x0014


	//----- nvinfo : EIATTR_PARAM_CBANK
	.align		4
        /*006c*/ 	.byte	0x04, 0x0a
        /*006e*/ 	.short	(.L_60 - .L_59)
	.align		4
.L_59:
        /*0070*/ 	.word	index@(.nv.constant0._Z29SinglePassInclusiveScanKernelPjS_j)
        /*0074*/ 	.short	0x0380
        /*0076*/ 	.short	0x0014


	//----- nvinfo : EIATTR_SW_WAR
	.align		4
.L_60:
        /*0078*/ 	.byte	0x04, 0x36
        /*007a*/ 	.short	(.L_62 - .L_61)
.L_61:
        /*007c*/ 	.word	0x00000008
.L_62:


//--------------------- .nv.info._Z27GenerateBitsFromArrayKernelPjS_jj --------------------------
	.section	.nv.info._Z27GenerateBitsFromArrayKernelPjS_jj,"",@"SHT_CUDA_INFO"
	.sectionflags	@""
	.align	4


	//----- nvinfo : EIATTR_CUDA_API_VERSION
	.align		4
        /*0000*/ 	.byte	0x04, 0x37
        /*0002*/ 	.short	(.L_64 - .L_63)
.L_63:
        /*0004*/ 	.word	0x00000082


	//----- nvinfo : EIATTR_KPARAM_INFO
	.align		4
.L_64:
        /*0008*/ 	.byte	0x04, 0x17
        /*000a*/ 	.short	(.L_66 - .L_65)
.L_65:
        /*000c*/ 	.word	0x00000000
        /*0010*/ 	.short	0x0003
        /*0012*/ 	.short	0x0014
        /*0014*/ 	.byte	0x00, 0xf0, 0x11, 0x00


	//----- nvinfo : EIATTR_KPARAM_INFO
	.align		4
.L_66:
        /*0018*/ 	.byte	0x04, 0x17
        /*001a*/ 	.short	(.L_68 - .L_67)
.L_67:
        /*001c*/ 	.word	0x00000000
        /*0020*/ 	.short	0x0002
        /*0022*/ 	.short	0x0010
        /*0024*/ 	.byte	0x00, 0xf0, 0x11, 0x00


	//----- nvinfo : EIATTR_KPARAM_INFO
	.align		4
.L_68:
        /*0028*/ 	.byte	0x04, 0x17
        /*002a*/ 	.short	(.L_70 - .L_69)
.L_69:
        /*002c*/ 	.word	0x00000000
        /*0030*/ 	.short	0x0001
        /*0032*/ 	.short	0x0008
        /*0034*/ 	.byte	0x00, 0xf5, 0x21, 0x00


	//----- nvinfo : EIATTR_KPARAM_INFO
	.align		4
.L_70:
        /*0038*/ 	.byte	0x04, 0x17
        /*003a*/ 	.short	(.L_72 - .L_71)
.L_71:
        /*003c*/ 	.word	0x00000000
        /*0040*/ 	.short	0x0000
        /*0042*/ 	.short	0x0000
        /*0044*/ 	.byte	0x00, 0xf5, 0x21, 0x00


	//----- nvinfo : EIATTR_SPARSE_MMA_MASK
	.align		4
.L_72:
        /*0048*/ 	.byte	0x03, 0x50
        /*004a*/ 	.short	0x0000


	//----- nvinfo : EIATTR_MAXREG_COUNT
	.align		4
        /*004c*/ 	.byte	0x03, 0x1b
        /*004e*/ 	.short	0x00ff


	//----- nvinfo : EIATTR_MERCURY_ISA_VERSION
	.align		4
        /*0050*/ 	.byte	0x03, 0x5f
        /*0052*/ 	.short	0x0101


	//----- nvinfo : EIATTR_VRC_CTA_INIT_COUNT
	.align		4
        /*0054*/ 	.byte	0x02, 0x4a
	.zero		1
	.zero		1


	//----- nvinfo : EIATTR_EXIT_INSTR_OFFSETS
	.align		4
        /*0058*/ 	.byte	0x04, 0x1c
        /*005a*/ 	.short	(.L_74 - .L_73)


	//   ....[0]....
.L_73:
        /*005c*/ 	.word	0x00000070


	//   ....[1]....
        /*0060*/ 	.word	0x00000120


	//----- nvinfo : EIATTR_CBANK_PARAM_SIZE
	.align		4
.L_74:
        /*0064*/ 	.byte	0x03, 0x19
        /*0066*/ 	.short	0x0018


	//----- nvinfo : EIATTR_PARAM_CBANK
	.align		4
        /*0068*/ 	.byte	0x04, 0x0a
        /*006a*/ 	.short	(.L_76 - .L_75)
	.align		4
.L_75:
        /*006c*/ 	.word	index@(.nv.constant0._Z27GenerateBitsFromArrayKernelPjS_jj)
        /*0070*/ 	.short	0x0380
        /*0072*/ 	.short	0x0018


	//----- nvinfo : EIATTR_SW_WAR
	.align		4
.L_76:
        /*0074*/ 	.byte	0x04, 0x36
        /*0076*/ 	.short	(.L_78 - .L_77)
.L_77:
        /*0078*/ 	.word	0x00000008
.L_78:


//--------------------- .nv.info._Z31InitializeGlobalDeviceVariablesv --------------------------
	.section	.nv.info._Z31InitializeGlobalDeviceVariablesv,"",@"SHT_CUDA_INFO"
	.sectionflags	@""
	.align	4


	//----- nvinfo : EIATTR_CUDA_API_VERSION
	.align		4
        /*0000*/ 	.byte	0x04, 0x37
        /*0002*/ 	.short	(.L_80 - .L_79)
.L_79:
        /*0004*/ 	.word	0x00000082


	//----- nvinfo : EIATTR_SPARSE_MMA_MASK
	.align		4
.L_80:
        /*0008*/ 	.byte	0x03, 0x50
        /*000a*/ 	.short	0x0000


	//----- nvinfo : EIATTR_MAXREG_COUNT
	.align		4
        /*000c*/ 	.byte	0x03, 0x1b
        /*000e*/ 	.short	0x00ff


	//----- nvinfo : EIATTR_MERCURY_ISA_VERSION
	.align		4
        /*0010*/ 	.byte	0x03, 0x5f
        /*0012*/ 	.short	0x0101


	//----- nvinfo : EIATTR_VRC_CTA_INIT_COUNT
	.align		4
        /*0014*/ 	.byte	0x02, 0x4a
	.zero		1
	.zero		1


	//----- nvinfo : EIATTR_EXIT_INSTR_OFFSETS
	.align		4
        /*0018*/ 	.byte	0x04, 0x1c
        /*001a*/ 	.short	(.L_82 - .L_81)


	//   ....[0]....
.L_81:
        /*001c*/ 	.word	0x000000c0


	//----- nvinfo : EIATTR_SW_WAR
	.align		4
.L_82:
        /*0020*/ 	.byte	0x04, 0x36
        /*0022*/ 	.short	(.L_84 - .L_83)
.L_83:
        /*0024*/ 	.word	0x00000008
.L_84:


//--------------------- .nv.callgraph             --------------------------
	.section	.nv.callgraph,"",@"SHT_CUDA_CALLGRAPH"
	.align	4
	.sectionentsize	8
	.align		4
        /*0000*/ 	.word	0x00000000
	.align		4
        /*0004*/ 	.word	0xffffffff
	.align		4
        /*0008*/ 	.word	0x00000000
	.align		4
        /*000c*/ 	.word	0xfffffffe
	.align		4
        /*0010*/ 	.word	0x00000000
	.align		4
        /*0014*/ 	.word	0xfffffffd
	.align		4
        /*0018*/ 	.word	0x00000000
	.align		4
        /*001c*/ 	.word	0xfffffffc


//--------------------- .nv.constant4             --------------------------
	.section	.nv.constant4,"a",@progbits
	.align	8
	.align		8
.nv.constant4:
        /*0000*/ 	.dword	block_counter
	.align		8
        /*0008*/ 	.dword	block_scan_values
	.align		8
        /*0010*/ 	.dword	flags


//--------------------- .text._Z15RadixSortKernelPjS_S_jj --------------------------
	.section	.text._Z15RadixSortKernelPjS_S_jj,"ax",@progbits
	.align	128
        .global         _Z15RadixSortKernelPjS_S_jj
        .type           _Z15RadixSortKernelPjS_S_jj,@function
        .size           _Z15RadixSortKernelPjS_S_jj,(.L_x_14 - _Z15RadixSortKernelPjS_S_jj)
        .other          _Z15RadixSortKernelPjS_S_jj,@"STO_CUDA_ENTRY STV_DEFAULT"
_Z15RadixSortKernelPjS_S_jj:
.text._Z15RadixSortKernelPjS_S_jj:
[----:B------:R-:W-:Y:S01]  /*0000*/  LDC R1, c[0x0][0x37c] ;  /* 0x0000df00ff017b82 */ /* 0x000fe20000000800 */
[----:B------:R-:W0:Y:S07]  /*0010*/  S2R R0, SR_TID.X ;  /* 0x0000000000007919 */ /* 0x000e2e0000002100 */
[----:B------:R-:W0:Y:S08]  /*0020*/  S2UR UR4, SR_CTAID.X ;  /* 0x00000000000479c3 */ /* 0x000e300000002500 */
[----:B------:R-:W0:Y:S08]  /*0030*/  LDC R11, c[0x0][0x360] ;  /* 0x0000d800ff0b7b82 */ /* 0x000e300000000800 */
[----:B------:R-:W1:Y:S01]  /*0040*/  LDC R12, c[0x0][0x398] ;  /* 0x0000e600ff0c7b82 */ /* 0x000e620000000800 */
[----:B0-----:R-:W-:-:S05]  /*0050*/  IMAD R11, R11, UR4, R0 ;  /* 0x000000040b0b7c24 */ /* 0x001fca000f8e0200 */
[----:B-1----:R-:W-:-:S13]  /*0060*/  ISETP.GE.U32.AND P0, PT, R11, R12, PT ;  /* 0x0000000c0b00720c */ /* 0x002fda0003f06070 */
[----:B------:R-:W-:Y:S05]  /*0070*/  @P0 EXIT ;  /* 0x000000000000094d */ /* 0x000fea0003800000 */
[----:B------:R-:W0:Y:S01]  /*0080*/  LDC.64 R2, c[0x0][0x380] ;  /* 0x0000e000ff027b82 */ /* 0x000e220000000a00 */
[----:B------:R-:W1:Y:S01]  /*0090*/  LDCU.64 UR4, c[0x0][0x358] ;  /* 0x00006b00ff0477ac */ /* 0x000e620008000a00 */
[----:B------:R-:W-:-:S06]  /*00a0*/  ISETP.NE.AND P0, PT, R11, RZ, PT ;  /* 0x000000ff0b00720c */ /* 0x000fcc0003f05270 */
[----:B------:R-:W2:Y:S01]  /*00b0*/  LDC.64 R4, c[0x0][0x390] ;  /* 0x0000e400ff047b82 */ /* 0x000ea20000000a00 */
[----:B------:R-:W-:Y:S02]  /*00c0*/  VIADD R7, R12, 0xffffffff ;  /* 0xffffffff0c077836 */ /* 0x000fe40000000000 */
[----:B------:R-:W-:Y:S01]  /*00d0*/  HFMA2 R0, -RZ, RZ, 0, 0 ;  /* 0x00000000ff007431 */ /* 0x000fe200000001ff */
[----:B------:R-:W3:Y:S01]  /*00e0*/  LDCU UR6, c[0x0][0x39c] ;  /* 0x00007380ff0677ac */ /* 0x000ee20008000800 */
[----:B0-----:R-:W-:-:S05]  /*00f0*/  IMAD.WIDE.U32 R2, R11, 0x4, R2 ;  /* 0x000000040b027825 */ /* 0x001fca00078e0002 */
[----:B-1----:R-:W3:Y:S01]  /*0100*/  LDG.E R13, desc[UR4][R2.64] ;  /* 0x00000004020d7981 */ /* 0x002ee2000c1e1900 */
[----:B------:R-:W-:Y:S02]  /*0110*/  @P0 VIADD R9, R11, 0xffffffff ;  /* 0xffffffff0b090836 */ /* 0x000fe40000000000 */
[----:B--2---:R-:W-:-:S04]  /*0120*/  IMAD.WIDE.U32 R6, R7, 0x4, R4 ;  /* 0x0000000407067825 */ /* 0x004fc800078e0004 */
[----:B------:R-:W-:Y:S02]  /*0130*/  @P0 IMAD.WIDE.U32 R4, R9, 0x4, R4 ;  /* 0x0000000409040825 */ /* 0x000fe400078e0004 */
[----:B------:R-:W2:Y:S01]  /*0140*/  LDG.E R7, desc[UR4][R6.64] ;  /* 0x0000000406077981 */ /* 0x000ea2000c1e1900 */
[----:B------:R-:W0:Y:S03]  /*0150*/  LDC.64 R8, c[0x0][0x388] ;  /* 0x0000e200ff087b82 */ /* 0x000e260000000a00 */
[----:B------:R-:W2:Y:S01]  /*0160*/  @P0 LDG.E R0, desc[UR4][R4.64] ;  /* 0x0000000404000981 */ /* 0x000ea2000c1e1900 */
[----:B---3--:R-:W-:-:S04]  /*0170*/  SHF.R.U32.HI R10, RZ, UR6, R13 ;  /* 0x00000006ff0a7c19 */ /* 0x008fc8000801160d */
[----:B------:R-:W-:-:S04]  /*0180*/  LOP3.LUT R10, R10, 0x1, RZ, 0xc0, !PT ;  /* 0x000000010a0a7812 */ /* 0x000fc800078ec0ff */
[----:B------:R-:W-:Y:S02]  /*0190*/  ISETP.NE.U32.AND P0, PT, R10, 0x1, PT ;  /* 0x000000010a00780c */ /* 0x000fe40003f05070 */
[----:B--2---:R-:W-:-:S11]  /*01a0*/  IADD3 R3, PT, PT, -R7, R12, R0 ;  /* 0x0000000c07037210 */ /* 0x004fd60007ffe100 */
[----:B------:R-:W-:-:S05]  /*01b0*/  @P0 IADD3 R3, PT, PT, R11, -R0, RZ ;  /* 0x800000000b030210 */ /* 0x000fca0007ffe0ff */
[----:B0-----:R-:W-:-:S05]  /*01c0*/  IMAD.WIDE.U32 R2, R3, 0x4, R8 ;  /* 0x0000000403027825 */ /* 0x001fca00078e0008 */
[----:B------:R-:W-:Y:S01]  /*01d0*/  STG.E desc[UR4][R2.64], R13 ;  /* 0x0000000d02007986 */ /* 0x000fe2000c101904 */
[----:B------:R-:W-:Y:S05]  /*01e0*/  EXIT ;  /* 0x000000000000794d */ /* 0x000fea0003800000 */
.L_x_0:
[----:B------:R-:W-:-:S00]  /*01f0*/  BRA `(.L_x_0) ;  /* 0xfffffffc00fc7947 */ /* 0x000fc0000383ffff */
[----:B------:R-:W-:-:S00]  /*0200*/  NOP ;  /* 0x0000000000007918 */ /* 0x000fc00000000000 */
[----:B------:R-:W-:-:S00]  /*0210*/  NOP ;  /* 0x0000000000007918 */ /* 0x000fc00000000000 */
[----:B------:R-:W-:-:S00]  /*0220*/  NOP ;  /* 0x0000000000007918 */ /* 0x000fc00000000000 */
[----:B------:R-:W-:-:S00]  /*0230*/  NOP ;  /* 0x0000000000007918 */ /* 0x000fc00000000000 */
[----:B------:R-:W-:-:S00]  /*0240*/  NOP ;  /* 0x0000000000007918 */ /* 0x000fc00000000000 */
[----:B------:R-:W-:-:S00]  /*0250*/  NOP ;  /* 0x0000000000007918 */ /* 0x000fc00000000000 */
[----:B------:R-:W-:-:S00]  /*0260*/  NOP ;  /* 0x0000000000007918 */ /* 0x000fc00000000000 */
[----:B------:R-:W-:-:S00]  /*0270*/  NOP ;  /* 0x0000000000007918 */ /* 0x000fc00000000000 */
.L_x_14:


//--------------------- .text._Z29SinglePassInclusiveScanKernelPjS_j --------------------------
	.section	.text._Z29SinglePassInclusiveScanKernelPjS_j,"ax",@progbits
	.align	128
        .global         _Z29SinglePassInclusiveScanKernelPjS_j
        .type           _Z29SinglePassInclusiveScanKernelPjS_j,@function
        .size           _Z29SinglePassInclusiveScanKernelPjS_j,(.L_x_15 - _Z29SinglePassInclusiveScanKernelPjS_j)
        .other          _Z29SinglePassInclusiveScanKernelPjS_j,@"STO_CUDA_ENTRY STV_DEFAULT"
_Z29SinglePassInclusiveScanKernelPjS_j:
.text._Z29SinglePassInclusiveScanKernelPjS_j:
[----:B------:R-:W-:Y:S01]  /*0000*/  LDC R1, c[0x0][0x37c] ;  /* 0x0000df00ff017b82 */ /* 0x000fe20000000800 */
[----:B------:R-:W0:Y:S01]  /*0010*/  S2R R4, SR_TID.X ;  /* 0x0000000000047919 */ /* 0x000e220000002100 */
[----:B------:R-:W1:Y:S01]  /*0020*/  LDCU.64 UR6, c[0x0][0x358] ;  /* 0x00006b00ff0677ac */ /* 0x000e620008000a00 */
[----:B------:R-:W-:Y:S01]  /*0030*/  BSSY.RECONVERGENT B0, `(.L_x_1) ;  /* 0x000000a000007945 */ /* 0x000fe20003800200 */
[----:B0-----:R-:W-:-:S13]  /*0040*/  ISETP.NE.AND P0, PT, R4, RZ, PT ;  /* 0x000000ff0400720c */ /* 0x001fda0003f05270 */
[----:B-1----:R-:W-:Y:S05]  /*0050*/  @P0 BRA `(.L_x_2) ;  /* 0x00000000001c0947 */ /* 0x002fea0003800000 */
[----:B------:R-:W0:Y:S01]  /*0060*/  LDC.64 R2, c[0x4][RZ] ;  /* 0x01000000ff027b82 */ /* 0x000e220000000a00 */
[----:B------:R-:W-:-:S05]  /*0070*/  IMAD.MOV.U32 R5, RZ, RZ, 0x1 ;  /* 0x00000001ff057424 */ /* 0x000fca00078e00ff */
[----:B0-----:R-:W2:Y:S02]  /*0080*/  ATOMG.E.ADD.STRONG.GPU PT, R2, desc[UR6][R2.64], R5 ;  /* 0x80000005020279a8 */ /* 0x001ea400081ef106 */
[----:B------:R-:W0:Y:S01]  /*0090*/  S2UR UR5, SR_CgaCtaId ;  /* 0x00000000000579c3 */ /* 0x000e220000008800 */
[----:B------:R-:W-:Y:S02]  /*00a0*/  UMOV UR4, 0x400 ;  /* 0x0000040000047882 */ /* 0x000fe40000000000 */
[----:B0-----:R-:W-:-:S09]  /*00b0*/  ULEA UR4, UR5, UR4, 0x18 ;  /* 0x0000000405047291 */ /* 0x001fd2000f8ec0ff */
[----:B--2---:R0:W-:Y:S03]  /*00c0*/  STS [UR4+0x20], R2 ;  /* 0x00002002ff007988 */ /* 0x0041e60008000804 */
.L_x_2:
[----:B------:R-:W-:Y:S05]  /*00d0*/  BSYNC.RECONVERGENT B0 ;  /* 0x0000000000007941 */ /* 0x000fea0003800200 */
.L_x_1:
[----:B------:R-:W1:Y:S08]  /*00e0*/  S2UR UR5, SR_CgaCtaId ;  /* 0x00000000000579c3 */ /* 0x000e700000008800 */
[----:B------:R-:W-:Y:S01]  /*00f0*/  BAR.SYNC.DEFER_BLOCKING 0x0 ;  /* 0x0000000000007b1d */ /* 0x000fe20000010000 */
[----:B------:R-:W-:Y:S02]  /*0100*/  HFMA2 R14, -RZ, RZ, 0, 0 ;  /* 0x00000000ff0e7431 */ /* 0x000fe400000001ff */
[----:B------:R-:W-:-:S03]  /*0110*/  IMAD.MOV.U32 R12, RZ, RZ, RZ ;  /* 0x000000ffff0c7224 */ /* 0x000fc600078e00ff */
[----:B------:R-:W-:Y:S02]  /*0120*/  UMOV UR4, 0x400 ;  /* 0x0000040000047882 */ /* 0x000fe40000000000 */
[----:B------:R-:W2:Y:S01]  /*0130*/  LDC R6, c[0x0][0x360] ;  /* 0x0000d800ff067b82 */ /* 0x000ea20000000800 */
[----:B-1----:R-:W-:Y:S01]  /*0140*/  ULEA UR4, UR5, UR4, 0x18 ;  /* 0x0000000405047291 */ /* 0x002fe2000f8ec0ff */
[----:B------:R-:W1:Y:S08]  /*0150*/  LDCU UR5, c[0x0][0x390] ;  /* 0x00007200ff0577ac */ /* 0x000e700008000800 */
[----:B------:R-:W0:Y:S02]  /*0160*/  LDS R3, [UR4+0x20] ;  /* 0x00002004ff037984 */ /* 0x000e240008000800 */
[----:B0-----:R-:W-:-:S04]  /*0170*/  IMAD R2, R3, 0x8, R4 ;  /* 0x0000000803027824 */ /* 0x001fc800078e0204 */
[C---:B--2---:R-:W-:Y:S01]  /*0180*/  IMAD.IADD R0, R2.reuse, 0x1, R6 ;  /* 0x0000000102007824 */ /* 0x044fe200078e0206 */
[----:B-1----:R-:W-:-:S04]  /*0190*/  ISETP.GE.U32.AND P0, PT, R2, UR5, PT ;  /* 0x0000000502007c0c */ /* 0x002fc8000bf06070 */
[----:B------:R-:W-:-:S09]  /*01a0*/  ISETP.GE.U32.AND P1, PT, R0, UR5, PT ;  /* 0x0000000500007c0c */ /* 0x000fd2000bf26070 */
[----:B------:R-:W0:Y:S08]  /*01b0*/  @!P0 LDC.64 R8, c[0x0][0x380] ;  /* 0x0000e000ff088b82 */ /* 0x000e300000000a00 */
[----:B------:R-:W1:Y:S01]  /*01c0*/  @!P1 LDC.64 R10, c[0x0][0x380] ;  /* 0x0000e000ff0a9b82 */ /* 0x000e620000000a00 */
[----:B0-----:R-:W-:-:S05]  /*01d0*/  @!P0 IMAD.WIDE.U32 R8, R2, 0x4, R8 ;  /* 0x0000000402088825 */ /* 0x001fca00078e0008 */
[----:B------:R-:W2:Y:S01]  /*01e0*/  @!P0 LDG.E R12, desc[UR6][R8.64] ;  /* 0x00000006080c8981 */ /* 0x000ea2000c1e1900 */
[----:B-1----:R-:W-:-:S05]  /*01f0*/  @!P1 IMAD.WIDE.U32 R10, R0, 0x4, R10 ;  /* 0x00000004000a9825 */ /* 0x002fca00078e000a */
[----:B------:R-:W3:Y:S01]  /*0200*/  @!P1 LDG.E R14, desc[UR6][R10.64] ;  /* 0x000000060a0e9981 */ /* 0x000ee2000c1e1900 */
[----:B------:R-:W-:-:S05]  /*0210*/  LEA R7, R4, UR4, 0x2 ;  /* 0x0000000404077c11 */ /* 0x000fca000f8e10ff */
[--C-:B------:R-:W-:Y:S02]  /*0220*/  IMAD R5, R6, 0x4, R7.reuse ;  /* 0x0000000406057824 */ /* 0x100fe400078e0207 */
[----:B------:R-:W-:Y:S01]  /*0230*/  IMAD R13, R4, 0x4, R7 ;  /* 0x00000004040d7824 */ /* 0x000fe200078e0207 */
[----:B------:R-:W-:Y:S02]  /*0240*/  ISETP.GE.U32.AND P1, PT, R6, 0x2, PT ;  /* 0x000000020600780c */ /* 0x000fe40003f26070 */
[----:B------:R-:W-:Y:S01]  /*0250*/  ISETP.NE.AND P0, PT, R4, RZ, PT ;  /* 0x000000ff0400720c */ /* 0x000fe20003f05270 */
[----:B--2---:R-:W-:Y:S04]  /*0260*/  STS [R7], R12 ;  /* 0x0000000c07007388 */ /* 0x004fe80000000800 */
[----:B---3--:R-:W-:Y:S01]  /*0270*/  STS [R5], R14 ;  /* 0x0000000e05007388 */ /* 0x008fe20000000800 */
[----:B------:R-:W-:Y:S06]  /*0280*/  BAR.SYNC.DEFER_BLOCKING 0x0 ;  /* 0x0000000000007b1d */ /* 0x000fec0000010000 */
[----:B------:R-:W-:Y:S04]  /*0290*/  LDS R15, [R13] ;  /* 0x000000000d0f7984 */ /* 0x000fe80000000800 */
[----:B------:R-:W0:Y:S02]  /*02a0*/  LDS R16, [R13+0x4] ;  /* 0x000004000d107984 */ /* 0x000e240000000800 */
[----:B0-----:R-:W-:-:S05]  /*02b0*/  IMAD.IADD R16, R15, 0x1, R16 ;  /* 0x000000010f107824 */ /* 0x001fca00078e0210 */
[----:B------:R0:W-:Y:S01]  /*02c0*/  STS [R13+0x4], R16 ;  /* 0x000004100d007388 */ /* 0x0001e20000000800 */
[----:B------:R-:W-:Y:S06]  /*02d0*/  BAR.SYNC.DEFER_BLOCKING 0x0 ;  /* 0x0000000000007b1d */ /* 0x000fec0000010000 */
[----:B------:R-:W-:Y:S05]  /*02e0*/  @!P1 BRA `(.L_x_3) ;  /* 0x00000000003c9947 */ /* 0x000fea0003800000 */
[----:B------:R-:W-:-:S05]  /*02f0*/  UMOV UR5, 0x1 ;  /* 0x0000000100057882 */ /* 0x000fca0000000000 */
.L_x_4:
[----:B------:R-:W-:-:S13]  /*0300*/  ISETP.GE.U32.AND P1, PT, R4, UR5, PT ;  /* 0x0000000504007c0c */ /* 0x000fda000bf26070 */
[----:B------:R-:W-:Y:S01]  /*0310*/  @P1 IADD3 R8, PT, PT, R4, -UR5, RZ ;  /* 0x8000000504081c10 */ /* 0x000fe2000fffe0ff */
[----:B------:R-:W-:-:S03]  /*0320*/  USHF.L.U32 UR5, UR5, 0x1, URZ ;  /* 0x0000000105057899 */ /* 0x000fc600080006ff */
[----:B------:R-:W-:Y:S02]  /*0330*/  @P1 LEA R9, R8, UR4, 0x3 ;  /* 0x0000000408091c11 */ /* 0x000fe4000f8e18ff */
[----:B------:R-:W-:Y:S04]  /*0340*/  @P1 LDS R8, [R13+0x4] ;  /* 0x000004000d081984 */ /* 0x000fe80000000800 */
[----:B------:R-:W1:Y:S02]  /*0350*/  @P1 LDS R9, [R9+0x4] ;  /* 0x0000040009091984 */ /* 0x000e640000000800 */
[----:B-1----:R-:W-:-:S05]  /*0360*/  @P1 IMAD.IADD R8, R8, 0x1, R9 ;  /* 0x0000000108081824 */ /* 0x002fca00078e0209 */
[----:B------:R-:W-:-:S04]  /*0370*/  @P1 I2FP.F32.U32 R10, R8 ;  /* 0x00000008000a1245 */ /* 0x000fc80000201000 */
[----:B------:R-:W1:Y:S01]  /*0380*/  @P1 F2I.U32.TRUNC.NTZ R8, R10 ;  /* 0x0000000a00081305 */ /* 0x000e62000020f000 */
[----:B------:R-:W-:Y:S06]  /*0390*/  BAR.SYNC.DEFER_BLOCKING 0x0 ;  /* 0x0000000000007b1d */ /* 0x000fec0000010000 */
[----:B-1----:R1:W-:Y:S02]  /*03a0*/  @P1 STS [R13+0x4], R8 ;  /* 0x000004080d001388 */ /* 0x0023e40000000800 */
[----:B------:R-:W-:Y:S01]  /*03b0*/  BAR.SYNC.DEFER_BLOCKING 0x0 ;  /* 0x0000000000007b1d */ /* 0x000fe20000010000 */
[----:B------:R-:W-:-:S13]  /*03c0*/  ISETP.LE.U32.AND P1, PT, R6, UR5, PT ;  /* 0x0000000506007c0c */ /* 0x000fda000bf23070 */
[----:B-1----:R-:W-:Y:S05]  /*03d0*/  @!P1 BRA `(.L_x_4) ;  /* 0xfffffffc00c89947 */ /* 0x002fea000383ffff */
.L_x_3:
[----:B------:R-:W-:Y:S01]  /*03e0*/  @P0 LDS R10, [R13+-0x4] ;  /* 0xfffffc000d0a0984 */ /* 0x000fe20000000800 */
[----:B------:R-:W1:Y:S01]  /*03f0*/  LDC.64 R8, c[0x4][0x8] ;  /* 0x01000200ff087b82 */ /* 0x000e620000000a00 */
[----:B------:R-:W-:Y:S01]  /*0400*/  VIADD R15, R6, 0xffffffff ;  /* 0xffffffff060f7836 */ /* 0x000fe20000000000 */
[----:B------:R-:W-:Y:S01]  /*0410*/  BSSY.RECONVERGENT B0, `(.L_x_5) ;  /* 0x000000f000007945 */ /* 0x000fe20003800200 */
[----:B------:R-:W2:Y:S03]  /*0420*/  @P0 LDS R11, [R13] ;  /* 0x000000000d0b0984 */ /* 0x000ea60000000800 */
[----:B------:R-:W-:Y:S02]  /*0430*/  ISETP.NE.AND P1, PT, R4, R15, PT ;  /* 0x0000000f0400720c */ /* 0x000fe40003f25270 */
[----:B--2---:R-:W-:Y:S01]  /*0440*/  @P0 IADD3 R6, PT, PT, R10, R11, RZ ;  /* 0x0000000b0a060210 */ /* 0x004fe20007ffe0ff */
[----:B-1----:R-:W-:-:S04]  /*0450*/  IMAD.WIDE.U32 R10, R3, 0x4, R8 ;  /* 0x00000004030a7825 */ /* 0x002fc800078e0008 */
[----:B------:R1:W-:Y:S01]  /*0460*/  @P0 STS [R13], R6 ;  /* 0x000000060d000388 */ /* 0x0003e20000000800 */
[----:B------:R-:W-:Y:S06]  /*0470*/  BAR.SYNC.DEFER_BLOCKING 0x0 ;  /* 0x0000000000007b1d */ /* 0x000fec0000010000 */
[----:B------:R-:W-:Y:S05]  /*0480*/  @P1 BRA `(.L_x_6) ;  /* 0x00000000001c1947 */ /* 0x000fea0003800000 */
[----:B01----:R-:W0:Y:S01]  /*0490*/  LDS R13, [R13+0x4] ;  /* 0x000004000d0d7984 */ /* 0x003e220000000800 */
[----:B------:R-:W-:-:S03]  /*04a0*/  ISETP.NE.AND P0, PT, R3, RZ, PT ;  /* 0x000000ff0300720c */ /* 0x000fc60003f05270 */
[----:B0-----:R2:W-:Y:S10]  /*04b0*/  STG.E desc[UR6][R10.64], R13 ;  /* 0x0000000d0a007986 */ /* 0x0015f4000c101906 */
[----:B------:R-:W-:Y:S05]  /*04c0*/  @P0 BRA `(.L_x_6) ;  /* 0x00000000000c0947 */ /* 0x000fea0003800000 */
[----:B--2---:R-:W0:Y:S01]  /*04d0*/  LDC.64 R12, c[0x4][0x10] ;  /* 0x01000400ff0c7b82 */ /* 0x004e220000000a00 */
[----:B------:R-:W-:-:S05]  /*04e0*/  IMAD.MOV.U32 R15, RZ, RZ, 0x1 ;  /* 0x00000001ff0f7424 */ /* 0x000fca00078e00ff */
[----:B0-----:R3:W5:Y:S02]  /*04f0*/  ATOMG.E.ADD.STRONG.GPU PT, RZ, desc[UR6][R12.64], R15 ;  /* 0x8000000f0cff79a8 */ /* 0x00176400081ef106 */
.L_x_6:
[----:B------:R-:W-:Y:S05]  /*0500*/  BSYNC.RECONVERGENT B0 ;  /* 0x0000000000007941 */ /* 0x000fea0003800200 */
.L_x_5:
[----:B------:R-:W-:Y:S01]  /*0510*/  BAR.SYNC.DEFER_BLOCKING 0x0 ;  /* 0x0000000000007b1d */ /* 0x000fe20000010000 */
[----:B------:R-:W-:-:S04]  /*0520*/  ISETP.NE.AND P0, PT, R3, RZ, PT ;  /* 0x000000ff0300720c */ /* 0x000fc80003f05270 */
[----:B------:R-:W-:-:S13]  /*0530*/  ISETP.NE.OR P0, PT, R4, RZ, !P0 ;  /* 0x000000ff0400720c */ /* 0x000fda0004705670 */
[----:B------:R-:W-:Y:S05]  /*0540*/  @P0 BRA `(.L_x_7) ;  /* 0x0000000000880947 */ /* 0x000fea0003800000 */
[----:B0123--:R-:W0:Y:S01]  /*0550*/  LDC.64 R12, c[0x4][0x10] ;  /* 0x01000400ff0c7b82 */ /* 0x00fe220000000a00 */
[----:B------:R-:W-:Y:S01]  /*0560*/  VIADD R15, R3, 0xffffffff ;  /* 0xffffffff030f7836 */ /* 0x000fe20000000000 */
[----:B------:R-:W-:Y:S03]  /*0570*/  BSSY B0, `(.L_x_8) ;  /* 0x0000006000007945 */ /* 0x000fe60003800000 */
[----:B0-----:R-:W-:-:S07]  /*0580*/  IMAD.WIDE.U32 R16, R15, 0x4, R12 ;  /* 0x000000040f107825 */ /* 0x001fce00078e000c */
.L_x_9:
[----:B------:R-:W-:Y:S05]  /*0590*/  YIELD ;  /* 0x0000000000007946 */ /* 0x000fea0003800000 */
[----:B------:R-:W2:Y:S02]  /*05a0*/  ATOMG.E.OR.STRONG.GPU PT, R4, desc[UR6][R16.64], RZ ;  /* 0x800000ff100479a8 */ /* 0x000ea4000b1ef106 */
[----:B--2---:R-:W-:-:S13]  /*05b0*/  ISETP.NE.AND P0, PT, R4, RZ, PT ;  /* 0x000000ff0400720c */ /* 0x004fda0003f05270 */
[----:B------:R-:W-:Y:S05]  /*05c0*/  @!P0 BRA `(.L_x_9) ;  /* 0xfffffffc00f08947 */ /* 0x000fea000383ffff */
[----:B------:R-:W-:Y:S05]  /*05d0*/  BSYNC B0 ;  /* 0x0000000000007941 */ /* 0x000fea0003800000 */
.L_x_8:
[----:B------:R-:W-:Y:S01]  /*05e0*/  IMAD.WIDE.U32 R8, R15, 0x4, R8 ;  /* 0x000000040f087825 */ /* 0x000fe200078e0008 */
[----:B------:R-:W2:Y:S05]  /*05f0*/  LDG.E R4, desc[UR6][R10.64] ;  /* 0x000000060a047981 */ /* 0x000eaa000c1e1900 */
[----:B------:R-:W3:Y:S01]  /*0600*/  LDG.E R8, desc[UR6][R8.64] ;  /* 0x0000000608087981 */ /* 0x000ee2000c1e1900 */
[----:B------:R-:W0:Y:S01]  /*0610*/  S2UR UR5, SR_CgaCtaId ;  /* 0x00000000000579c3 */ /* 0x000e220000008800 */
[----:B------:R-:W-:Y:S01]  /*0620*/  UMOV UR4, 0x400 ;  /* 0x0000040000047882 */ /* 0x000fe20000000000 */
[----:B------:R-:W1:Y:S01]  /*0630*/  S2R R6, SR_LANEID ;  /* 0x0000000000067919 */ /* 0x000e620000000000 */
[----:B0-----:R-:W-:-:S06]  /*0640*/  ULEA UR4, UR5, UR4, 0x18 ;  /* 0x0000000405047291 */ /* 0x001fcc000f8ec0ff */
[----:B------:R-:W-:Y:S02]  /*0650*/  MOV R17, UR4 ;  /* 0x0000000400117c02 */ /* 0x000fe40008000f00 */
[----:B--2---:R-:W-:Y:S02]  /*0660*/  I2FP.F32.U32 R15, R4 ;  /* 0x00000004000f7245 */ /* 0x004fe40000201000 */
[----:B---3--:R-:W-:-:S05]  /*0670*/  I2FP.F32.U32 R4, R8 ;  /* 0x0000000800047245 */ /* 0x008fca0000201000 */
[----:B------:R-:W-:Y:S01]  /*0680*/  FADD R15, R4, R15 ;  /* 0x0000000f040f7221 */ /* 0x000fe20000000000 */
[----:B------:R0:W-:Y:S05]  /*0690*/  STS [R17+0x24], R4 ;  /* 0x0000240411007388 */ /* 0x0001ea0000000800 */
[----:B------:R-:W2:Y:S02]  /*06a0*/  F2I.U32.TRUNC.NTZ R15, R15 ;  /* 0x0000000f000f7305 */ /* 0x000ea4000020f000 */
[----:B--2---:R0:W-:Y:S01]  /*06b0*/  STG.E desc[UR6][R10.64], R15 ;  /* 0x0000000f0a007986 */ /* 0x0041e2000c101906 */
[----:B------:R-:W-:Y:S06]  /*06c0*/  MEMBAR.SC.GPU ;  /* 0x0000000000007992 */ /* 0x000fec0000002000 */
[----:B------:R-:W-:-:S00]  /*06d0*/  ERRBAR ;  /* 0x00000000000079ab */ /* 0x000fc00000000000 */
[----:B------:R-:W-:Y:S06]  /*06e0*/  CGAERRBAR ;  /* 0x00000000000075ab */ /* 0x000fec0000000000 */
[----:B------:R-:W-:Y:S01]  /*06f0*/  CCTL.IVALL ;  /* 0x00000000ff00798f */ /* 0x000fe20002000000 */
[----:B------:R-:W-:Y:S01]  /*0700*/  VOTEU.ANY UR4, UPT, PT ;  /* 0x0000000000047886 */ /* 0x000fe200038e0100 */
[----:B------:R-:W-:Y:S01]  /*0710*/  IMAD.WIDE.U32 R12, R3, 0x4, R12 ;  /* 0x00000004030c7825 */ /* 0x000fe200078e000c */
[----:B------:R-:W-:Y:S02]  /*0720*/  UFLO.U32 UR5, UR4 ;  /* 0x00000004000572bd */ /* 0x000fe400080e0000 */
[----:B------:R-:W2:Y:S04]  /*0730*/  POPC R9, UR4 ;  /* 0x0000000400097d09 */ /* 0x000ea80008000000 */
[----:B-1----:R-:W-:-:S13]  /*0740*/  ISETP.EQ.U32.AND P0, PT, R6, UR5, PT ;  /* 0x0000000506007c0c */ /* 0x002fda000bf02070 */
[----:B--2---:R0:W5:Y:S01]  /*0750*/  @P0 ATOMG.E.ADD.STRONG.GPU PT, RZ, desc[UR6][R12.64], R9 ;  /* 0x800000090cff09a8 */ /* 0x00416200081ef106 */
[----:B------:R-:W-:Y:S05]  /*0760*/  BRA `(.L_x_10) ;  /* 0x0000000000147947 */ /* 0x000fea0003800000 */
.L_x_7:
[----:B------:R-:W4:Y:S01]  /*0770*/  S2UR UR5, SR_CgaCtaId ;  /* 0x00000000000579c3 */ /* 0x000f220000008800 */
[----:B------:R-:W-:Y:S02]  /*0780*/  UMOV UR4, 0x400 ;  /* 0x0000040000047882 */ /* 0x000fe40000000000 */
[----:B----4-:R-:W-:-:S06]  /*0790*/  ULEA UR4, UR5, UR4, 0x18 ;  /* 0x0000000405047291 */ /* 0x010fcc000f8ec0ff */
[----:B------:R-:W-:-:S05]  /*07a0*/  IMAD.U32 R17, RZ, RZ, UR4 ;  /* 0x00000004ff117e24 */ /* 0x000fca000f8e00ff */
[----:B------:R4:W-:Y:S02]  /*07b0*/  STS [R17+0x24], RZ ;  /* 0x000024ff11007388 */ /* 0x0009e40000000800 */
.L_x_10:
[----:B0123--:R-:W0:Y:S01]  /*07c0*/  LDC R13, c[0x0][0x390] ;  /* 0x0000e400ff0d7b82 */ /* 0x00fe220000000800 */
[----:B------:R-:W-:Y:S07]  /*07d0*/  WARPSYNC.ALL ;  /* 0x0000000000007948 */ /* 0x000fee0003800000 */
[----:B------:R-:W-:Y:S01]  /*07e0*/  BAR.SYNC.DEFER_BLOCKING 0x0 ;  /* 0x0000000000007b1d */ /* 0x000fe20000010000 */
[-C--:B0-----:R-:W-:Y:S02]  /*07f0*/  ISETP.GE.U32.AND P0, PT, R2, R13.reuse, PT ;  /* 0x0000000d0200720c */ /* 0x081fe40003f06070 */
[----:B------:R-:W-:-:S03]  /*0800*/  ISETP.GE.U32.AND P1, PT, R0, R13, PT ;  /* 0x0000000d0000720c */ /* 0x000fc60003f26070 */
[----:B------:R-:W-:Y:S08]  /*0810*/  LDS R4, [R17+0x24] ;  /* 0x0000240011047984 */ /* 0x000ff00000000800 */
[----:B------:R-:W0:Y:S01]  /*0820*/  @!P0 LDS R7, [R7] ;  /* 0x0000000007078984 */ /* 0x000e220000000800 */
[----:B------:R-:W1:Y:S01]  /*0830*/  @!P0 LDC.64 R8, c[0x0][0x388] ;  /* 0x0000e200ff088b82 */ /* 0x000e620000000a00 */
[----:B0-----:R-:W-:-:S05]  /*0840*/  @!P0 I2FP.F32.U32 R3, R7 ;  /* 0x0000000700038245 */ /* 0x001fca0000201000 */
[----:B------:R-:W-:Y:S01]  /*0850*/  @!P0 FADD R6, R4, R3 ;  /* 0x0000000304068221 */ /* 0x000fe20000000000 */
[----:B-1----:R-:W-:-:S03]  /*0860*/  @!P0 IMAD.WIDE.U32 R2, R2, 0x4, R8 ;  /* 0x0000000402028825 */ /* 0x002fc600078e0008 */
[----:B------:R-:W0:Y:S02]  /*0870*/  @!P0 F2I.U32.TRUNC.NTZ R11, R6 ;  /* 0x00000006000b8305 */ /* 0x000e24000020f000 */
[----:B0-----:R0:W-:Y:S01]  /*0880*/  @!P0 STG.E desc[UR6][R2.64], R11 ;  /* 0x0000000b02008986 */ /* 0x0011e2000c101906 */
[----:B------:R-:W-:Y:S05]  /*0890*/  @P1 EXIT ;  /* 0x000000000000194d */ /* 0x000fea0003800000 */
[----:B------:R-:W1:Y:S01]  /*08a0*/  LDS R5, [R5] ;  /* 0x0000000005057984 */ /* 0x000e620000000800 */
[----:B0-----:R-:W0:Y:S02]  /*08b0*/  LDC.64 R2, c[0x0][0x388] ;  /* 0x0000e200ff027b82 */ /* 0x001e240000000a00 */
[----:B0-----:R-:W-:Y:S01]  /*08c0*/  IMAD.WIDE.U32 R2, R0, 0x4, R2 ;  /* 0x0000000400027825 */ /* 0x001fe200078e0002 */
[----:B-1----:R-:W-:-:S05]  /*08d0*/  I2FP.F32.U32 R7, R5 ;  /* 0x0000000500077245 */ /* 0x002fca0000201000 */
[----:B------:R-:W-:-:S06]  /*08e0*/  FADD R7, R4, R7 ;  /* 0x0000000704077221 */ /* 0x000fcc0000000000 */
[----:B------:R-:W0:Y:S02]  /*08f0*/  F2I.U32.TRUNC.NTZ R7, R7 ;  /* 0x0000000700077305 */ /* 0x000e24000020f000 */
[----:B0-----:R-:W-:Y:S01]  /*0900*/  STG.E desc[UR6][R2.64], R7 ;  /* 0x0000000702007986 */ /* 0x001fe2000c101906 */
[----:B------:R-:W-:Y:S05]  /*0910*/  EXIT ;  /* 0x000000000000794d */ /* 0x000fea0003800000 */
.L_x_11:
        /* <DEDUP_REMOVED lines=14> */
.L_x_15:


//--------------------- .text._Z27GenerateBitsFromArrayKernelPjS_jj --------------------------
	.section	.text._Z27GenerateBitsFromArrayKernelPjS_jj,"ax",@progbits
	.align	128
        .global         _Z27GenerateBitsFromArrayKernelPjS_jj
        .type           _Z27GenerateBitsFromArrayKernelPjS_jj,@function
        .size           _Z27GenerateBitsFromArrayKernelPjS_jj,(.L_x_16 - _Z27GenerateBitsFromArrayKernelPjS_jj)
        .other          _Z27GenerateBitsFromArrayKernelPjS_jj,@"STO_CUDA_ENTRY STV_DEFAULT"
_Z27GenerateBitsFromArrayKernelPjS_jj:
.text._Z27GenerateBitsFromArrayKernelPjS_jj:
[----:B------:R-:W-:Y:S01]  /*0000*/  LDC R1, c[0x0][0x37c] ;  /* 0x0000df00ff017b82 */ /* 0x000fe20000000800 */
[----:B------:R-:W0:Y:S07]  /*0010*/  S2R R0, SR_TID.X ;  /* 0x0000000000007919 */ /* 0x000e2e0000002100 */
[----:B------:R-:W0:Y:S01]  /*0020*/  S2UR UR4, SR_CTAID.X ;  /* 0x00000000000479c3 */ /* 0x000e220000002500 */
[----:B------:R-:W1:Y:S07]  /*0030*/  LDCU UR5, c[0x0][0x390] ;  /* 0x00007200ff0577ac */ /* 0x000e6e0008000800 */
[----:B------:R-:W0:Y:S02]  /*0040*/  LDC R7, c[0x0][0x360] ;  /* 0x0000d800ff077b82 */ /* 0x000e240000000800 */
[----:B0-----:R-:W-:-:S05]  /*0050*/  IMAD R7, R7, UR4, R0 ;  /* 0x0000000407077c24 */ /* 0x001fca000f8e0200 */
[----:B-1----:R-:W-:-:S13]  /*0060*/  ISETP.GE.U32.AND P0, PT, R7, UR5, PT ;  /* 0x0000000507007c0c */ /* 0x002fda000bf06070 */
[----:B------:R-:W-:Y:S05]  /*0070*/  @P0 EXIT ;  /* 0x000000000000094d */ /* 0x000fea0003800000 */
[----:B------:R-:W0:Y:S01]  /*0080*/  LDC.64 R2, c[0x0][0x380] ;  /* 0x0000e000ff027b82 */ /* 0x000e220000000a00 */
[----:B------:R-:W1:Y:S01]  /*0090*/  LDCU.64 UR4, c[0x0][0x358] ;  /* 0x00006b00ff0477ac */ /* 0x000e620008000a00 */
[----:B------:R-:W2:Y:S06]  /*00a0*/  LDCU UR6, c[0x0][0x394] ;  /* 0x00007280ff0677ac */ /* 0x000eac0008000800 */
[----:B------:R-:W3:Y:S01]  /*00b0*/  LDC.64 R4, c[0x0][0x388] ;  /* 0x0000e200ff047b82 */ /* 0x000ee20000000a00 */
[----:B0-----:R-:W-:-:S06]  /*00c0*/  IMAD.WIDE.U32 R2, R7, 0x4, R2 ;  /* 0x0000000407027825 */ /* 0x001fcc00078e0002 */
[----:B-1----:R-:W2:Y:S01]  /*00d0*/  LDG.E R2, desc[UR4][R2.64] ;  /* 0x0000000402027981 */ /* 0x002ea2000c1e1900 */
[----:B---3--:R-:W-:Y:S01]  /*00e0*/  IMAD.WIDE.U32 R4, R7, 0x4, R4 ;  /* 0x0000000407047825 */ /* 0x008fe200078e0004 */
[----:B--2---:R-:W-:-:S04]  /*00f0*/  SHF.R.U32.HI R0, RZ, UR6, R2 ;  /* 0x00000006ff007c19 */ /* 0x004fc80008011602 */
[----:B------:R-:W-:-:S05]  /*0100*/  LOP3.LUT R7, R0, 0x1, RZ, 0xc0, !PT ;  /* 0x0000000100077812 */ /* 0x000fca00078ec0ff */
[----:B------:R-:W-:Y:S01]  /*0110*/  STG.E desc[UR4][R4.64], R7 ;  /* 0x0000000704007986 */ /* 0x000fe2000c101904 */
[----:B------:R-:W-:Y:S05]  /*0120*/  EXIT ;  /* 0x000000000000794d */ /* 0x000fea0003800000 */
.L_x_12:
        /* <DEDUP_REMOVED lines=13> */
.L_x_16:


//--------------------- .text._Z31InitializeGlobalDeviceVariablesv --------------------------
	.section	.text._Z31InitializeGlobalDeviceVariablesv,"ax",@progbits
	.align	128
        .global         _Z31InitializeGlobalDeviceVariablesv
        .type           _Z31InitializeGlobalDeviceVariablesv,@function
        .size           _Z31InitializeGlobalDeviceVariablesv,(.L_x_17 - _Z31InitializeGlobalDeviceVariablesv)
        .other          _Z31InitializeGlobalDeviceVariablesv,@"STO_CUDA_ENTRY STV_DEFAULT"
_Z31InitializeGlobalDeviceVariablesv:
.text._Z31InitializeGlobalDeviceVariablesv:
[----:B------:R-:W-:Y:S01]  /*0000*/  LDC R1, c[0x0][0x37c] ;  /* 0x0000df00ff017b82 */ /* 0x000fe20000000800 */
[----:B------:R-:W0:Y:S07]  /*0010*/  S2R R7, SR_TID.X ;  /* 0x0000000000077919 */ /* 0x000e2e0000002100 */
[----:B------:R-:W1:Y:S01]  /*0020*/  LDC.64 R2, c[0x4][0x8] ;  /* 0x01000200ff027b82 */ /* 0x000e620000000a00 */
[----:B------:R-:W2:Y:S07]  /*0030*/  LDCU.64 UR4, c[0x0][0x358] ;  /* 0x00006b00ff0477ac */ /* 0x000eae0008000a00 */
[----:B------:R-:W3:Y:S01]  /*0040*/  LDC.64 R4, c[0x4][0x10] ;  /* 0x01000400ff047b82 */ /* 0x000ee20000000a00 */
[C---:B0-----:R-:W-:Y:S01]  /*0050*/  ISETP.NE.AND P0, PT, R7.reuse, RZ, PT ;  /* 0x000000ff0700720c */ /* 0x041fe20003f05270 */
[----:B-1----:R-:W-:-:S04]  /*0060*/  IMAD.WIDE.U32 R2, R7, 0x4, R2 ;  /* 0x0000000407027825 */ /* 0x002fc800078e0002 */
[----:B---3--:R-:W-:-:S08]  /*0070*/  IMAD.WIDE.U32 R4, R7, 0x4, R4 ;  /* 0x0000000407047825 */ /* 0x008fd000078e0004 */
[----:B------:R-:W2:Y:S02]  /*0080*/  @!P0 LDC.64 R8, c[0x4][RZ] ;  /* 0x01000000ff088b82 */ /* 0x000ea40000000a00 */
[----:B--2---:R-:W-:Y:S04]  /*0090*/  @!P0 STG.E desc[UR4][R8.64], RZ ;  /* 0x000000ff08008986 */ /* 0x004fe8000c101904 */
[----:B------:R-:W-:Y:S04]  /*00a0*/  STG.E desc[UR4][R2.64], RZ ;  /* 0x000000ff02007986 */ /* 0x000fe8000c101904 */
[----:B------:R-:W-:Y:S01]  /*00b0*/  STG.E desc[UR4][R4.64], RZ ;  /* 0x000000ff04007986 */ /* 0x000fe2000c101904 */
[----:B------:R-:W-:Y:S05]  /*00c0*/  EXIT ;  /* 0x000000000000794d */ /* 0x000fea0003800000 */
.L_x_13:
        /* <DEDUP_REMOVED lines=11> */
.L_x_17:


//--------------------- .nv.shared.reserved.0     --------------------------
	.section	.nv.shared.reserved.0,"aw",@nobits
	.weak		__nv_reservedSMEM_offset_0_alias
	.size		__nv_reservedSMEM_offset_0_alias, 0, 64
	.other		__nv_reservedSMEM_offset_0_alias,@"STO_CUDA_RESERVED_SHARED STV_DEFAULT"
__nv_reservedSMEM_offset_0_alias:
	.zero		0
	.zero		64


//--------------------- .nv.global                --------------------------
	.section	.nv.global,"aw",@nobits
	.align	4
.nv.global:
	.type		block_counter,@object
	.size		block_counter,(flags - block_counter)
block_counter:
	.zero		4
	.type		flags,@object
	.size		flags,(block_scan_values - flags)
flags:
	.zero		8
	.type		block_scan_values,@object
	.size		block_scan_values,(.L_1 - block_scan_values)
block_scan_values:
	.zero		8
.L_1:


//--------------------- .nv.shared._Z29SinglePassInclusiveScanKernelPjS_j --------------------------
	.section	.nv.shared._Z29SinglePassInclusiveScanKernelPjS_j,"aw",@nobits
	.sectionflags	@""
	.align	4
.nv.shared._Z29SinglePassInclusiveScanKernelPjS_j:
	.zero		1064


//--------------------- .nv.constant0._Z15RadixSortKernelPjS_S_jj --------------------------
	.section	.nv.constant0._Z15RadixSortKernelPjS_S_jj,"a",@progbits
	.sectionflags	@""
	.align	4
.nv.constant0._Z15RadixSortKernelPjS_S_jj:
	.zero		928


//--------------------- .nv.constant0._Z29SinglePassInclusiveScanKernelPjS_j --------------------------
	.section	.nv.constant0._Z29SinglePassInclusiveScanKernelPjS_j,"a",@progbits
	.sectionflags	@""
	.align	4
.nv.constant0._Z29SinglePassInclusiveScanKernelPjS_j:
	.zero		916


//--------------------- .nv.constant0._Z27GenerateBitsFromArrayKernelPjS_jj --------------------------
	.section	.nv.constant0._Z27GenerateBitsFromArrayKernelPjS_jj,"a",@progbits
	.sectionflags	@""
	.align	4
.nv.constant0._Z27GenerateBitsFromArrayKernelPjS_jj:
	.zero		920


//--------------------- .nv.constant0._Z31InitializeGlobalDeviceVariablesv --------------------------
	.section	.nv.constant0._Z31InitializeGlobalDeviceVariablesv,"a",@progbits
	.sectionflags	@""
	.align	4
.nv.constant0._Z31InitializeGlobalDeviceVariablesv:
	.zero		896


//--------------------- SYMBOLS --------------------------

	.type		.nv.reservedSmem.offset0,@object
	.size		.nv.reservedSmem.offset0,0x4
	.type		.nv.reservedSmem.cap,@object
	.size		.nv.reservedSmem.cap,0x4
